	.headerflags	@"EF_CUDA_TEXMODE_UNIFIED EF_CUDA_64BIT_ADDRESS EF_CUDA_ACCELERATORS EF_CUDA_SM90 EF_CUDA_VIRTUAL_SM(EF_CUDA_SM90)"
	.elftype	@"ET_EXEC"


//--------------------- .nv.info                  --------------------------
	.section	.nv.info,"",@"SHT_CUDA_INFO"
	.align	4


	//----- nvinfo : EIATTR_REGCOUNT
	.align		4
        /*0000*/ 	.byte	0x04, 0x2f
        /*0002*/ 	.short	(.L_3 - .L_2)
	.align		4
.L_2:
        /*0004*/ 	.word	index@(triton_poi_fused__native_batch_norm_legit_no_training_add_relu_3)
        /*0008*/ 	.word	0x00000014


	//----- nvinfo : EIATTR_MIN_STACK_SIZE
	.align		4
.L_3:
        /*000c*/ 	.byte	0x04, 0x12
        /*000e*/ 	.short	(.L_5 - .L_4)
	.align		4
.L_4:
        /*0010*/ 	.word	index@(triton_poi_fused__native_batch_norm_legit_no_training_add_relu_3)
        /*0014*/ 	.word	0x00000000


	//----- nvinfo : EIATTR_FRAME_SIZE
	.align		4
.L_5:
        /*0018*/ 	.byte	0x04, 0x11
        /*001a*/ 	.short	(.L_7 - .L_6)
	.align		4
.L_6:
        /*001c*/ 	.word	index@(triton_poi_fused__native_batch_norm_legit_no_training_add_relu_3)
        /*0020*/ 	.word	0x00000000


	//----- nvinfo : EIATTR_MIN_STACK_SIZE
	.align		4
.L_7:
        /*0024*/ 	.byte	0x04, 0x12
        /*0026*/ 	.short	(.L_9 - .L_8)
	.align		4
.L_8:
        /*0028*/ 	.word	index@(triton_poi_fused__native_batch_norm_legit_no_training_add_relu_3)
        /*002c*/ 	.word	0x00000000
.L_9:


//--------------------- .nv.info.triton_poi_fused__native_batch_norm_legit_no_training_add_relu_3 --------------------------
	.section	.nv.info.triton_poi_fused__native_batch_norm_legit_no_training_add_relu_3,"",@"SHT_CUDA_INFO"
	.sectionflags	@""
	.align	4


	//----- nvinfo : EIATTR_CUDA_API_VERSION
	.align		4
        /*0000*/ 	.byte	0x04, 0x37
        /*0002*/ 	.short	(.L_11 - .L_10)
.L_10:
        /*0004*/ 	.word	0x0000007c


	//----- nvinfo : EIATTR_KPARAM_INFO
	.align		4
.L_11:
        /*0008*/ 	.byte	0x04, 0x17
        /*000a*/ 	.short	(.L_13 - .L_12)
.L_12:
        /*000c*/ 	.word	0x00000000
        /*0010*/ 	.short	0x0007
        /*0012*/ 	.short	0x0038
        /*0014*/ 	.byte	0x00, 0xf0, 0x11, 0x00


	//----- nvinfo : EIATTR_KPARAM_INFO
	.align		4
.L_13:
        /*0018*/ 	.byte	0x04, 0x17
        /*001a*/ 	.short	(.L_15 - .L_14)
.L_14:
        /*001c*/ 	.word	0x00000000
        /*0020*/ 	.short	0x0006
        /*0022*/ 	.short	0x0030
        /*0024*/ 	.byte	0x00, 0xf4, 0x21, 0x00


	//----- nvinfo : EIATTR_KPARAM_INFO
	.align		4
.L_15:
        /*0028*/ 	.byte	0x04, 0x17
        /*002a*/ 	.short	(.L_17 - .L_16)
.L_16:
        /*002c*/ 	.word	0x00000000
        /*0030*/ 	.short	0x0005
        /*0032*/ 	.short	0x0028
        /*0034*/ 	.byte	0x00, 0xf4, 0x21, 0x00


	//----- nvinfo : EIATTR_KPARAM_INFO
	.align		4
.L_17:
        /*0038*/ 	.byte	0x04, 0x17
        /*003a*/ 	.short	(.L_19 - .L_18)
.L_18:
        /*003c*/ 	.word	0x00000000
        /*0040*/ 	.short	0x0004
        /*0042*/ 	.short	0x0020
        /*0044*/ 	.byte	0x00, 0xf4, 0x21, 0x00


	//----- nvinfo : EIATTR_KPARAM_INFO
	.align		4
.L_19:
        /*0048*/ 	.byte	0x04, 0x17
        /*004a*/ 	.short	(.L_21 - .L_20)
.L_20:
        /*004c*/ 	.word	0x00000000
        /*0050*/ 	.short	0x0003
        /*0052*/ 	.short	0x0018
        /*0054*/ 	.byte	0x00, 0xf4, 0x21, 0x00


	//----- nvinfo : EIATTR_KPARAM_INFO
	.align		4
.L_21:
        /*0058*/ 	.byte	0x04, 0x17
        /*005a*/ 	.short	(.L_23 - .L_22)
.L_22:
        /*005c*/ 	.word	0x00000000
        /*0060*/ 	.short	0x0002
        /*0062*/ 	.short	0x0010
        /*0064*/ 	.byte	0x00, 0xf4, 0x21, 0x00


	//----- nvinfo : EIATTR_KPARAM_INFO
	.align		4
.L_23:
        /*0068*/ 	.byte	0x04, 0x17
        /*006a*/ 	.short	(.L_25 - .L_24)
.L_24:
        /*006c*/ 	.word	0x00000000
        /*0070*/ 	.short	0x0001
        /*0072*/ 	.short	0x0008
        /*0074*/ 	.byte	0x00, 0xf4, 0x21, 0x00


	//----- nvinfo : EIATTR_KPARAM_INFO
	.align		4
.L_25:
        /*0078*/ 	.byte	0x04, 0x17
        /*007a*/ 	.short	(.L_27 - .L_26)
.L_26:
        /*007c*/ 	.word	0x00000000
        /*0080*/ 	.short	0x0000
        /*0082*/ 	.short	0x0000
        /*0084*/ 	.byte	0x00, 0xf4, 0x21, 0x00


	//----- nvinfo : EIATTR_SPARSE_MMA_MASK
	.align		4
.L_27:
        /*0088*/ 	.byte	0x03, 0x50
        /*008a*/ 	.short	0x0000


	//----- nvinfo : EIATTR_MAXREG_COUNT
	.align		4
        /*008c*/ 	.byte	0x03, 0x1b
        /*008e*/ 	.short	0x00ff


	//----- nvinfo : EIATTR_EXIT_INSTR_OFFSETS
	.align		4
        /*0090*/ 	.byte	0x04, 0x1c
        /*0092*/ 	.short	(.L_29 - .L_28)


	//   ....[0]....
.L_28:
        /*0094*/ 	.word	0x000003a0


	//----- nvinfo : EIATTR_REQNTID
	.align		4
.L_29:
        /*0098*/ 	.byte	0x04, 0x10
        /*009a*/ 	.short	(.L_31 - .L_30)
.L_30:
        /*009c*/ 	.word	0x00000080
        /*00a0*/ 	.word	0x00000001
        /*00a4*/ 	.word	0x00000001


	//----- nvinfo : EIATTR_CBANK_PARAM_SIZE
	.align		4
.L_31:
        /*00a8*/ 	.byte	0x03, 0x19
        /*00aa*/ 	.short	0x003c


	//----- nvinfo : EIATTR_PARAM_CBANK
	.align		4
        /*00ac*/ 	.byte	0x04, 0x0a
        /*00ae*/ 	.short	(.L_33 - .L_32)
	.align		4
.L_32:
        /*00b0*/ 	.word	index@(.nv.constant0.triton_poi_fused__native_batch_norm_legit_no_training_add_relu_3)
        /*00b4*/ 	.short	0x0210
        /*00b6*/ 	.short	0x003c


	//----- nvinfo : EIATTR_SW_WAR
	.align		4
.L_33:
        /*00b8*/ 	.byte	0x04, 0x36
        /*00ba*/ 	.short	(.L_35 - .L_34)
.L_34:
        /*00bc*/ 	.word	0x00000008
.L_35:


//--------------------- .nv.callgraph             --------------------------
	.section	.nv.callgraph,"",@"SHT_CUDA_CALLGRAPH"
	.align	4
	.sectionentsize	8
	.align		4
        /*0000*/ 	.word	0x00000000
	.align		4
        /*0004*/ 	.word	0xffffffff
	.align		4
        /*0008*/ 	.word	0x00000000
	.align		4
        /*000c*/ 	.word	0xfffffffe
	.align		4
        /*0010*/ 	.word	0x00000000
	.align		4
        /*0014*/ 	.word	0xfffffffd
	.align		4
        /*0018*/ 	.word	0x00000000
	.align		4
        /*001c*/ 	.word	0xfffffffc


//--------------------- .nv.constant4             --------------------------
	.section	.nv.constant4,"a",@progbits
	.align	8
	.align		8
.nv.constant4:
        /*0000*/ 	.dword	_$_str
	.align		8
        /*0008*/ 	.dword	_$_str_$_2


//--------------------- .text.triton_poi_fused__native_batch_norm_legit_no_training_add_relu_3 --------------------------
	.section	.text.triton_poi_fused__native_batch_norm_legit_no_training_add_relu_3,"ax",@progbits
	.align	128
        .global         triton_poi_fused__native_batch_norm_legit_no_training_add_relu_3
        .type           triton_poi_fused__native_batch_norm_legit_no_training_add_relu_3,@function
        .size           triton_poi_fused__native_batch_norm_legit_no_training_add_relu_3,(.L_x_1 - triton_poi_fused__native_batch_norm_legit_no_training_add_relu_3)
        .other          triton_poi_fused__native_batch_norm_legit_no_training_add_relu_3,@"STO_CUDA_ENTRY STV_DEFAULT"
triton_poi_fused__native_batch_norm_legit_no_training_add_relu_3:
.text.triton_poi_fused__native_batch_norm_legit_no_training_add_relu_3:
[----:B------:R-:W-:Y:S01]  /*0000*/  LDC R1, c[0x0][0x28] ;  /* 0x00000a00ff017b82 */ /* 0x000fe20000000800 */
[----:B------:R-:W1:Y:S07]  /*0010*/  S2R R0, SR_TID.X ;  /* 0x0000000000007919 */ /* 0x000e6e0000002100 */
[----:B------:R-:W2:Y:S01]  /*0020*/  LDC.64 R10, c[0x0][0x228] ;  /* 0x00008a00ff0a7b82 */ /* 0x000ea20000000a00 */
[----:B------:R-:W-:Y:S01]  /*0030*/  ULDC.64 UR4, c[0x0][0x208] ;  /* 0x0000820000047ab9 */ /* 0x000fe20000000a00 */
[----:B------:R-:W3:Y:S06]  /*0040*/  S2R R5, SR_CTAID.X ;  /* 0x0000000000057919 */ /* 0x000eec0000002500 */
[----:B------:R-:W4:Y:S08]  /*0050*/  LDC.64 R6, c[0x0][0x218] ;  /* 0x00008600ff067b82 */ /* 0x000f300000000a00 */
[----:B------:R-:W5:Y:S08]  /*0060*/  LDC.64 R8, c[0x0][0x220] ;  /* 0x00008800ff087b82 */ /* 0x000f700000000a00 */
[----:B------:R-:W5:Y:S01]  /*0070*/  LDC.64 R12, c[0x0][0x230] ;  /* 0x00008c00ff0c7b82 */ /* 0x000f620000000a00 */
[----:B-1----:R-:W-:-:S07]  /*0080*/  SHF.L.U32 R0, R0, 0x1, RZ ;  /* 0x0000000100007819 */ /* 0x002fce00000006ff */
[----:B------:R-:W1:Y:S01]  /*0090*/  LDC.64 R14, c[0x0][0x238] ;  /* 0x00008e00ff0e7b82 */ /* 0x000e620000000a00 */
[----:B---3--:R-:W-:Y:S02]  /*00a0*/  SHF.R.S32.HI R3, RZ, 0x17, R5 ;  /* 0x00000017ff037819 */ /* 0x008fe40000011405 */
[----:B------:R-:W-:Y:S02]  /*00b0*/  LOP3.LUT R0, R0, 0xfe, RZ, 0xc0, !PT ;  /* 0x000000fe00007812 */ /* 0x000fe400078ec0ff */
[----:B------:R-:W-:Y:S02]  /*00c0*/  SGXT R3, R3, 0x1 ;  /* 0x000000010303781a */ /* 0x000fe40000000200 */
[----:B------:R-:W-:-:S04]  /*00d0*/  LEA R0, R5, R0, 0x8 ;  /* 0x0000000005007211 */ /* 0x000fc800078e40ff */
[----:B------:R-:W-:-:S04]  /*00e0*/  LEA.HI R3, R3, R0, RZ, 0x8 ;  /* 0x0000000003037211 */ /* 0x000fc800078f40ff */
[----:B------:R-:W-:-:S04]  /*00f0*/  SHF.R.S32.HI R3, RZ, 0x8, R3 ;  /* 0x00000008ff037819 */ /* 0x000fc80000011403 */
[----:B------:R-:W-:-:S04]  /*0100*/  LEA.HI R2, R3, R3, RZ, 0x6 ;  /* 0x0000000303027211 */ /* 0x000fc800078f30ff */
[----:B------:R-:W-:-:S04]  /*0110*/  LOP3.LUT R2, R2, 0xffffffc0, RZ, 0xc0, !PT ;  /* 0xffffffc002027812 */ /* 0x000fc800078ec0ff */
[----:B------:R-:W-:Y:S02]  /*0120*/  IADD3 R17, R3, -R2, RZ ;  /* 0x8000000203117210 */ /* 0x000fe40007ffe0ff */
[----:B------:R-:W3:Y:S03]  /*0130*/  LDC.64 R2, c[0x0][0x210] ;  /* 0x00008400ff027b82 */ /* 0x000ee60000000a00 */
[----:B--2---:R-:W-:-:S05]  /*0140*/  IMAD.WIDE R10, R17, 0x4, R10 ;  /* 0x00000004110a7825 */ /* 0x004fca00078e020a */
[----:B------:R1:W2:Y:S01]  /*0150*/  LDG.E.EL R4, desc[UR4][R10.64] ;  /* 0x000000040a047981 */ /* 0x0002a2000c2e1900 */
[----:B----4-:R-:W-:-:S04]  /*0160*/  IMAD.WIDE R6, R0, 0x4, R6 ;  /* 0x0000000400067825 */ /* 0x010fc800078e0206 */
[C---:B-----5:R-:W-:Y:S02]  /*0170*/  IMAD.WIDE R8, R17.reuse, 0x4, R8 ;  /* 0x0000000411087825 */ /* 0x060fe400078e0208 */
[----:B------:R-:W4:Y:S02]  /*0180*/  LDG.E.64 R6, desc[UR4][R6.64] ;  /* 0x0000000406067981 */ /* 0x000f24000c1e1b00 */
[C---:B0-----:R-:W-:Y:S02]  /*0190*/  IMAD.WIDE R12, R17.reuse, 0x4, R12 ;  /* 0x00000004110c7825 */ /* 0x041fe400078e020c */
[----:B------:R0:W4:Y:S02]  /*01a0*/  LDG.E.EL R5, desc[UR4][R8.64] ;  /* 0x0000000408057981 */ /* 0x000124000c2e1900 */
[----:B-1----:R-:W-:Y:S02]  /*01b0*/  IMAD.WIDE R10, R17, 0x4, R14 ;  /* 0x00000004110a7825 */ /* 0x002fe400078e020e */
[----:B------:R1:W5:Y:S02]  /*01c0*/  LDG.E.EL R12, desc[UR4][R12.64] ;  /* 0x000000040c0c7981 */ /* 0x000364000c2e1900 */
[----:B---3--:R-:W-:-:S02]  /*01d0*/  IMAD.WIDE R2, R0, 0x4, R2 ;  /* 0x0000000400027825 */ /* 0x008fc400078e0202 */
[----:B------:R-:W5:Y:S01]  /*01e0*/  LDG.E.EL R11, desc[UR4][R10.64] ;  /* 0x000000040a0b7981 */ /* 0x000f62000c2e1900 */
[----:B0-----:R-:W0:Y:S03]  /*01f0*/  LDC.64 R8, c[0x0][0x240] ;  /* 0x00009000ff087b82 */ /* 0x001e260000000a00 */
[----:B------:R-:W3:Y:S01]  /*0200*/  LDG.E.64 R2, desc[UR4][R2.64] ;  /* 0x0000000402027981 */ /* 0x000ee2000c1e1b00 */
[----:B-1----:R-:W-:Y:S01]  /*0210*/  HFMA2.MMA R13, -RZ, RZ, 1.625, 0 ;  /* 0x3e800000ff0d7435 */ /* 0x002fe200000001ff */
[----:B0-----:R-:W-:-:S04]  /*0220*/  IMAD.WIDE R8, R0, 0x4, R8 ;  /* 0x0000000400087825 */ /* 0x001fc800078e0208 */
[----:B--2---:R-:W-:-:S04]  /*0230*/  FADD R4, R4, 9.9999997473787516356e-06 ;  /* 0x3727c5ac04047421 */ /* 0x004fc80000000000 */
[----:B------:R-:W0:Y:S02]  /*0240*/  MUFU.SQRT R14, R4 ;  /* 0x00000004000e7308 */ /* 0x000e240000002000 */
[C---:B0-----:R-:W-:Y:S02]  /*0250*/  FSETP.GT.AND P0, PT, R14.reuse, 8.50705917302346158658e+37, PT ;  /* 0x7e8000000e00780b */ /* 0x041fe40003f04000 */
[----:B------:R-:W-:-:S11]  /*0260*/  FSETP.GEU.AND P1, PT, R14, 1.175494350822287508e-38, PT ;  /* 0x008000000e00780b */ /* 0x000fd60003f2e000 */
[----:B------:R-:W-:-:S04]  /*0270*/  @P0 FMUL R14, R14, 0.25 ;  /* 0x3e8000000e0e0820 */ /* 0x000fc80000400000 */
[----:B------:R-:W-:-:S06]  /*0280*/  @!P1 FMUL R14, R14, 16777216 ;  /* 0x4b8000000e0e9820 */ /* 0x000fcc0000400000 */
[----:B------:R-:W0:Y:S01]  /*0290*/  MUFU.RCP R14, R14 ;  /* 0x0000000e000e7308 */ /* 0x000e220000001000 */
[----:B------:R-:W-:Y:S01]  /*02a0*/  FSEL R13, R13, 1, P0 ;  /* 0x3f8000000d0d7808 */ /* 0x000fe20000000000 */
[----:B----4-:R-:W-:-:S04]  /*02b0*/  FADD R7, R7, -R5 ;  /* 0x8000000507077221 */ /* 0x010fc80000000000 */
[----:B------:R-:W-:Y:S01]  /*02c0*/  @!P1 FMUL R13, R13, 16777216 ;  /* 0x4b8000000d0d9820 */ /* 0x000fe20000400000 */
[----:B------:R-:W-:-:S03]  /*02d0*/  FADD R6, R6, -R5 ;  /* 0x8000000506067221 */ /* 0x000fc60000000000 */
[----:B0-----:R-:W-:-:S04]  /*02e0*/  FMUL R13, R14, R13 ;  /* 0x0000000d0e0d7220 */ /* 0x001fc80000400000 */
[-C--:B------:R-:W-:Y:S01]  /*02f0*/  FMUL R7, R7, R13.reuse ;  /* 0x0000000d07077220 */ /* 0x080fe20000400000 */
[----:B------:R-:W-:-:S03]  /*0300*/  FMUL R6, R6, R13 ;  /* 0x0000000d06067220 */ /* 0x000fc60000400000 */
[C-C-:B-----5:R-:W-:Y:S01]  /*0310*/  FFMA R4, R12.reuse, R7, R11.reuse ;  /* 0x000000070c047223 */ /* 0x160fe2000000000b */
[----:B------:R-:W-:-:S04]  /*0320*/  FFMA R11, R12, R6, R11 ;  /* 0x000000060c0b7223 */ /* 0x000fc8000000000b */
[----:B---3--:R-:W-:Y:S01]  /*0330*/  FSETP.GEU.AND P1, PT, R4, -R3, PT ;  /* 0x800000030400720b */ /* 0x008fe20003f2e000 */
[----:B------:R-:W-:Y:S01]  /*0340*/  FADD R4, R3, R4 ;  /* 0x0000000403047221 */ /* 0x000fe20000000000 */
[----:B------:R-:W-:Y:S01]  /*0350*/  FADD R3, R2, R11 ;  /* 0x0000000b02037221 */ /* 0x000fe20000000000 */
[----:B------:R-:W-:-:S03]  /*0360*/  FSETP.GEU.AND P0, PT, R11, -R2, PT ;  /* 0x800000020b00720b */ /* 0x000fc60003f0e000 */
[----:B------:R-:W-:Y:S02]  /*0370*/  FSEL R5, R4, RZ, P1 ;  /* 0x000000ff04057208 */ /* 0x000fe40000800000 */
[----:B------:R-:W-:-:S05]  /*0380*/  FSEL R4, R3, RZ, P0 ;  /* 0x000000ff03047208 */ /* 0x000fca0000000000 */
[----:B------:R-:W-:Y:S01]  /*0390*/  STG.E.64 desc[UR4][R8.64], R4 ;  /* 0x0000000408007986 */ /* 0x000fe2000c101b04 */
[----:B------:R-:W-:Y:S05]  /*03a0*/  EXIT ;  /* 0x000000000000794d */ /* 0x000fea0003800000 */
.L_x_0:
[----:B------:R-:W-:-:S00]  /*03b0*/  BRA `(.L_x_0) ;  /* 0xfffffffc00fc7947 */ /* 0x000fc0000383ffff */
[----:B------:R-:W-:-:S00]  /*03c0*/  NOP ;  /* 0x0000000000007918 */ /* 0x000fc00000000000 */
        /* <DEDUP_REMOVED lines=11> */
.L_x_1:


//--------------------- .nv.global.init           --------------------------
	.section	.nv.global.init,"aw",@progbits
.nv.global.init:
	.type		_$_str,@object
	.size		_$_str,(_$_str_$_2 - _$_str)
_$_str:
        /*0000*/ 	.byte	0x5f, 0x5f, 0x43, 0x55, 0x44, 0x41, 0x5f, 0x46, 0x54, 0x5a, 0x00
	.type		_$_str_$_2,@object
	.size		_$_str_$_2,(.L_1 - _$_str_$_2)
_$_str_$_2:
        /*000b*/ 	.byte	0x5f, 0x5f, 0x43, 0x55, 0x44, 0x41, 0x5f, 0x50, 0x52, 0x45, 0x43, 0x5f, 0x53, 0x51, 0x52, 0x54
        /*001b*/ 	.byte	0x00
.L_1:


//--------------------- .nv.constant0.triton_poi_fused__native_batch_norm_legit_no_training_add_relu_3 --------------------------
	.section	.nv.constant0.triton_poi_fused__native_batch_norm_legit_no_training_add_relu_3,"a",@progbits
	.sectionflags	@""
	.align	4
.nv.constant0.triton_poi_fused__native_batch_norm_legit_no_training_add_relu_3:
	.zero		588
